//
// Generated by NVIDIA NVVM Compiler
//
// Compiler Build ID: CL-36424714
// Cuda compilation tools, release 13.0, V13.0.88
// Based on NVVM 20.0.0
//

.version 9.0
.target sm_100
.address_size 64

	// .globl	_Z13reduce_sum_v1PfS_i

.visible .entry _Z13reduce_sum_v1PfS_i(
	.param .u64 .ptr .align 1 _Z13reduce_sum_v1PfS_i_param_0,
	.param .u64 .ptr .align 1 _Z13reduce_sum_v1PfS_i_param_1,
	.param .u32 _Z13reduce_sum_v1PfS_i_param_2
)
{
	.reg .pred 	%p<7>;
	.reg .b32 	%r<14>;
	.reg .b32 	%f<6>;
	.reg .b64 	%rd<11>;

	ld.param.u64 	%rd4, [_Z13reduce_sum_v1PfS_i_param_0];
	ld.param.u64 	%rd3, [_Z13reduce_sum_v1PfS_i_param_1];
	ld.param.u32 	%r7, [_Z13reduce_sum_v1PfS_i_param_2];
	cvta.to.global.u64 	%rd1, %rd4;
	mov.u32 	%r8, %ctaid.x;
	mov.u32 	%r1, %ntid.x;
	mul.lo.s32 	%r2, %r8, %r1;
	mov.u32 	%r3, %tid.x;
	setp.lt.u32 	%p1, %r1, 2;
	@%p1 bra 	$L__BB0_5;
	add.s32 	%r4, %r2, %r3;
	mul.wide.s32 	%rd5, %r4, 4;
	add.s64 	%rd2, %rd1, %rd5;
	mov.b32 	%r13, 1;
$L__BB0_2:
	shl.b32 	%r6, %r13, 1;
	add.s32 	%r10, %r6, -1;
	and.b32  	%r11, %r10, %r3;
	setp.ne.s32 	%p2, %r11, 0;
	add.s32 	%r12, %r13, %r4;
	setp.ge.s32 	%p3, %r12, %r7;
	or.pred  	%p4, %p2, %p3;
	@%p4 bra 	$L__BB0_4;
	mul.wide.u32 	%rd6, %r13, 4;
	add.s64 	%rd7, %rd2, %rd6;
	ld.global.f32 	%f1, [%rd7];
	ld.global.f32 	%f2, [%rd2];
	add.f32 	%f3, %f1, %f2;
	st.global.f32 	[%rd2], %f3;
$L__BB0_4:
	bar.sync 	0;
	setp.lt.u32 	%p5, %r6, %r1;
	mov.u32 	%r13, %r6;
	@%p5 bra 	$L__BB0_2;
$L__BB0_5:
	setp.ne.s32 	%p6, %r3, 0;
	@%p6 bra 	$L__BB0_7;
	mul.wide.s32 	%rd8, %r2, 4;
	add.s64 	%rd9, %rd1, %rd8;
	ld.global.f32 	%f4, [%rd9];
	cvta.to.global.u64 	%rd10, %rd3;
	atom.global.add.f32 	%f5, [%rd10], %f4;
$L__BB0_7:
	ret;

}


// ===== COMPILED SASS (sm_100) =====

	.target	sm_100

	.elftype	@"ET_EXEC"


//--------------------- .note.nv.tkinfo           --------------------------
	.section	.note.nv.tkinfo,"",@"SHT_NOTE"
	.sectionflags	@"SHF_NOTE_NV_TKINFO"
	.tkinfo
        /*0018*/ 	.word	0x00000002
        /*0030*/ 	.string	""
        /*0030*/ 	.string	"ptxas"
        /*0030*/ 	.string	"Cuda compilation tools, release 13.0, V13.0.88"
        /*0030*/ 	.string	"Build cuda_13.0.r13.0/compiler.36424714_0"
        /*0030*/ 	.string	"-arch sm_100 -m 64 "



//--------------------- .note.nv.cuinfo           --------------------------
	.section	.note.nv.cuinfo,"",@"SHT_NOTE"
	.sectionflags	@"SHF_NOTE_NV_CUINFO"
        /*0018*/ 	.short	0x0002
        /*001a*/ 	.short	0x0064
        /*001c*/ 	.short	0x0082
	.zero		2


//--------------------- .nv.info                  --------------------------
	.section	.nv.info,"",@"SHT_CUDA_INFO"
	.align	4


	//----- nvinfo : EIATTR_REGCOUNT
	.align		4
        /*0000*/ 	.byte	0x04, 0x2f
        /*0002*/ 	.short	(.L_1 - .L_0)
	.align		4
.L_0:
        /*0004*/ 	.word	index@(_Z13reduce_sum_v1PfS_i)
        /*0008*/ 	.word	0x00000010


	//----- nvinfo : EIATTR_FRAME_SIZE
	.align		4
.L_1:
        /*000c*/ 	.byte	0x04, 0x11
        /*000e*/ 	.short	(.L_3 - .L_2)
	.align		4
.L_2:
        /*0010*/ 	.word	index@(_Z13reduce_sum_v1PfS_i)
        /*0014*/ 	.word	0x00000000


	//----- nvinfo : EIATTR_MIN_STACK_SIZE
	.align		4
.L_3:
        /*0018*/ 	.byte	0x04, 0x12
        /*001a*/ 	.short	(.L_5 - .L_4)
	.align		4
.L_4:
        /*001c*/ 	.word	index@(_Z13reduce_sum_v1PfS_i)
        /*0020*/ 	.word	0x00000000
.L_5:


//--------------------- .nv.compat                --------------------------
	.section	.nv.compat,"",@"SHT_CUDA_COMPAT_INFO"
	.align	4
        /*0000*/ 	.byte	0x02, 0x09, 0x00, 0x00, 0x02, 0x02, 0x01, 0x00, 0x02, 0x05, 0x05, 0x00, 0x03, 0x07, 0x01, 0x01
        /*0010*/ 	.byte	0x02, 0x03, 0x00, 0x00, 0x02, 0x06, 0x01, 0x00, 0x04, 0x0b, 0x08, 0x00, 0x09, 0x00, 0x00, 0x00
        /*0020*/ 	.byte	0x00, 0x00, 0x00, 0x00


//--------------------- .nv.info._Z13reduce_sum_v1PfS_i --------------------------
	.section	.nv.info._Z13reduce_sum_v1PfS_i,"",@"SHT_CUDA_INFO"
	.sectionflags	@""
	.align	4


	//----- nvinfo : EIATTR_CUDA_API_VERSION
	.align		4
        /*0000*/ 	.byte	0x04, 0x37
        /*0002*/ 	.short	(.L_7 - .L_6)
.L_6:
        /*0004*/ 	.word	0x00000082


	//----- nvinfo : EIATTR_KPARAM_INFO
	.align		4
.L_7:
        /*0008*/ 	.byte	0x04, 0x17
        /*000a*/ 	.short	(.L_9 - .L_8)
.L_8:
        /*000c*/ 	.word	0x00000000
        /*0010*/ 	.short	0x0002
        /*0012*/ 	.short	0x0010
        /*0014*/ 	.byte	0x00, 0xf0, 0x11, 0x00


	//----- nvinfo : EIATTR_KPARAM_INFO
	.align		4
.L_9:
        /*0018*/ 	.byte	0x04, 0x17
        /*001a*/ 	.short	(.L_11 - .L_10)
.L_10:
        /*001c*/ 	.word	0x00000000
        /*0020*/ 	.short	0x0001
        /*0022*/ 	.short	0x0008
        /*0024*/ 	.byte	0x00, 0xf5, 0x21, 0x00


	//----- nvinfo : EIATTR_KPARAM_INFO
	.align		4
.L_11:
        /*0028*/ 	.byte	0x04, 0x17
        /*002a*/ 	.short	(.L_13 - .L_12)
.L_12:
        /*002c*/ 	.word	0x00000000
        /*0030*/ 	.short	0x0000
        /*0032*/ 	.short	0x0000
        /*0034*/ 	.byte	0x00, 0xf5, 0x21, 0x00


	//----- nvinfo : EIATTR_SPARSE_MMA_MASK
	.align		4
.L_13:
        /*0038*/ 	.byte	0x03, 0x50
        /*003a*/ 	.short	0x0000


	//----- nvinfo : EIATTR_MAXREG_COUNT
	.align		4
        /*003c*/ 	.byte	0x03, 0x1b
        /*003e*/ 	.short	0x00ff


	//----- nvinfo : EIATTR_NUM_BARRIERS
	.align		4
        /*0040*/ 	.byte	0x02, 0x4c
        /*0042*/ 	.byte	0x01
	.zero		1


	//----- nvinfo : EIATTR_MERCURY_ISA_VERSION
	.align		4
        /*0044*/ 	.byte	0x03, 0x5f
        /*0046*/ 	.short	0x0101


	//----- nvinfo : EIATTR_VRC_CTA_INIT_COUNT
	.align		4
        /*0048*/ 	.byte	0x02, 0x4a
	.zero		1
	.zero		1


	//----- nvinfo : EIATTR_EXIT_INSTR_OFFSETS
	.align		4
        /*004c*/ 	.byte	0x04, 0x1c
        /*004e*/ 	.short	(.L_15 - .L_14)


	//   ....[0]....
.L_14:
        /*0050*/ 	.word	0x000001f0


	//   ....[1]....
        /*0054*/ 	.word	0x00000250


	//----- nvinfo : EIATTR_CRS_STACK_SIZE
	.align		4
.L_15:
        /*0058*/ 	.byte	0x04, 0x1e
        /*005a*/ 	.short	(.L_17 - .L_16)
.L_16:
        /*005c*/ 	.word	0x00000000


	//----- nvinfo : EIATTR_CBANK_PARAM_SIZE
	.align		4
.L_17:
        /*0060*/ 	.byte	0x03, 0x19
        /*0062*/ 	.short	0x0014


	//----- nvinfo : EIATTR_PARAM_CBANK
	.align		4
        /*0064*/ 	.byte	0x04, 0x0a
        /*0066*/ 	.short	(.L_19 - .L_18)
	.align		4
.L_18:
        /*0068*/ 	.word	index@(.nv.constant0._Z13reduce_sum_v1PfS_i)
        /*006c*/ 	.short	0x0380
        /*006e*/ 	.short	0x0014


	//----- nvinfo : EIATTR_SW_WAR
	.align		4
.L_19:
        /*0070*/ 	.byte	0x04, 0x36
        /*0072*/ 	.short	(.L_21 - .L_20)
.L_20:
        /*0074*/ 	.word	0x00000008
.L_21:


//--------------------- .nv.callgraph             --------------------------
	.section	.nv.callgraph,"",@"SHT_CUDA_CALLGRAPH"
	.align	4
	.sectionentsize	8
	.align		4
        /*0000*/ 	.word	0x00000000
	.align		4
        /*0004*/ 	.word	0xffffffff
	.align		4
        /*0008*/ 	.word	0x00000000
	.align		4
        /*000c*/ 	.word	0xfffffffe
	.align		4
        /*0010*/ 	.word	0x00000000
	.align		4
        /*0014*/ 	.word	0xfffffffd
	.align		4
        /*0018*/ 	.word	0x00000000
	.align		4
        /*001c*/ 	.word	0xfffffffc


//--------------------- .text._Z13reduce_sum_v1PfS_i --------------------------
	.section	.text._Z13reduce_sum_v1PfS_i,"ax",@progbits
	.align	128
        .global         _Z13reduce_sum_v1PfS_i
        .type           _Z13reduce_sum_v1PfS_i,@function
        .size           _Z13reduce_sum_v1PfS_i,(.L_x_5 - _Z13reduce_sum_v1PfS_i)
        .other          _Z13reduce_sum_v1PfS_i,@"STO_CUDA_ENTRY STV_DEFAULT"
_Z13reduce_sum_v1PfS_i:
.text._Z13reduce_sum_v1PfS_i:
[----:B------:R-:W-:Y:S08]  /*0000*/  LDC R1, c[0x0][0x37c] ;  /* 0x0000df00ff017b82 */ /* 0x000ff00000000800 */
[----:B------:R-:W0:Y:S01]  /*0010*/  LDC R6, c[0x0][0x360] ;  /* 0x0000d800ff067b82 */ /* 0x000e220000000800 */
[----:B------:R-:W1:Y:S01]  /*0020*/  S2R R8, SR_TID.X ;  /* 0x0000000000087919 */ /* 0x000e620000002100 */
[----:B------:R-:W2:Y:S06]  /*0030*/  LDCU.64 UR4, c[0x0][0x358] ;  /* 0x00006b00ff0477ac */ /* 0x000eac0008000a00 */
[----:B------:R-:W3:Y:S01]  /*0040*/  S2UR UR6, SR_CTAID.X ;  /* 0x00000000000679c3 */ /* 0x000ee20000002500 */
[C---:B0-----:R-:W-:Y:S01]  /*0050*/  ISETP.GE.U32.AND P0, PT, R6.reuse, 0x2, PT ;  /* 0x000000020600780c */ /* 0x041fe20003f06070 */
[----:B---3--:R-:W-:-:S12]  /*0060*/  IMAD R7, R6, UR6, RZ ;  /* 0x0000000606077c24 */ /* 0x008fd8000f8e02ff */
[----:B-12---:R-:W-:Y:S05]  /*0070*/  @!P0 BRA `(.L_x_0) ;  /* 0x0000000000588947 */ /* 0x006fea0003800000 */
[----:B------:R-:W0:Y:S01]  /*0080*/  LDC.64 R2, c[0x0][0x380] ;  /* 0x0000e000ff027b82 */ /* 0x000e220000000a00 */
[----:B------:R-:W-:Y:S01]  /*0090*/  IMAD.IADD R9, R7, 0x1, R8 ;  /* 0x0000000107097824 */ /* 0x000fe200078e0208 */
[----:B------:R-:W1:Y:S01]  /*00a0*/  LDCU UR6, c[0x0][0x390] ;  /* 0x00007200ff0677ac */ /* 0x000e620008000800 */
[----:B------:R-:W-:Y:S02]  /*00b0*/  IMAD.MOV.U32 R0, RZ, RZ, 0x1 ;  /* 0x00000001ff007424 */ /* 0x000fe400078e00ff */
[----:B01----:R-:W-:-:S07]  /*00c0*/  IMAD.WIDE R2, R9, 0x4, R2 ;  /* 0x0000000409027825 */ /* 0x003fce00078e0202 */
.L_x_3:
[----:B------:R-:W-:Y:S01]  /*00d0*/  SHF.L.U32 R13, R0, 0x1, RZ ;  /* 0x00000001000d7819 */ /* 0x000fe200000006ff */
[----:B------:R-:W-:Y:S01]  /*00e0*/  BSSY.RECONVERGENT B0, `(.L_x_1) ;  /* 0x000000b000007945 */ /* 0x000fe20003800200 */
[----:B------:R-:W-:-:S03]  /*00f0*/  IADD3 R5, PT, PT, R9, R0, RZ ;  /* 0x0000000009057210 */ /* 0x000fc60007ffe0ff */
[----:B------:R-:W-:-:S05]  /*0100*/  VIADD R4, R13, 0xffffffff ;  /* 0xffffffff0d047836 */ /* 0x000fca0000000000 */
[----:B------:R-:W-:-:S04]  /*0110*/  LOP3.LUT P0, RZ, R4, R8, RZ, 0xc0, !PT ;  /* 0x0000000804ff7212 */ /* 0x000fc8000780c0ff */
[----:B------:R-:W-:-:S13]  /*0120*/  ISETP.GE.OR P0, PT, R5, UR6, P0 ;  /* 0x0000000605007c0c */ /* 0x000fda0008706670 */
[----:B0-----:R-:W-:Y:S05]  /*0130*/  @P0 BRA `(.L_x_2) ;  /* 0x0000000000140947 */ /* 0x001fea0003800000 */
[----:B------:R-:W-:Y:S01]  /*0140*/  IMAD.WIDE.U32 R4, R0, 0x4, R2 ;  /* 0x0000000400047825 */ /* 0x000fe200078e0002 */
[----:B------:R-:W2:Y:S05]  /*0150*/  LDG.E R11, desc[UR4][R2.64] ;  /* 0x00000004020b7981 */ /* 0x000eaa000c1e1900 */
[----:B------:R-:W2:Y:S02]  /*0160*/  LDG.E R4, desc[UR4][R4.64] ;  /* 0x0000000404047981 */ /* 0x000ea4000c1e1900 */
[----:B--2---:R-:W-:-:S05]  /*0170*/  FADD R11, R4, R11 ;  /* 0x0000000b040b7221 */ /* 0x004fca0000000000 */
[----:B------:R0:W-:Y:S02]  /*0180*/  STG.E desc[UR4][R2.64], R11 ;  /* 0x0000000b02007986 */ /* 0x0001e4000c101904 */
.L_x_2:
[----:B------:R-:W-:Y:S05]  /*0190*/  BSYNC.RECONVERGENT B0 ;  /* 0x0000000000007941 */ /* 0x000fea0003800200 */
.L_x_1:
[----:B------:R-:W-:Y:S01]  /*01a0*/  BAR.SYNC.DEFER_BLOCKING 0x0 ;  /* 0x0000000000007b1d */ /* 0x000fe20000010000 */
[----:B------:R-:W-:Y:S02]  /*01b0*/  ISETP.GE.U32.AND P0, PT, R13, R6, PT ;  /* 0x000000060d00720c */ /* 0x000fe40003f06070 */
[----:B------:R-:W-:-:S11]  /*01c0*/  MOV R0, R13 ;  /* 0x0000000d00007202 */ /* 0x000fd60000000f00 */
[----:B------:R-:W-:Y:S05]  /*01d0*/  @!P0 BRA `(.L_x_3) ;  /* 0xfffffffc00bc8947 */ /* 0x000fea000383ffff */
.L_x_0:
[----:B------:R-:W-:-:S13]  /*01e0*/  ISETP.NE.AND P0, PT, R8, RZ, PT ;  /* 0x000000ff0800720c */ /* 0x000fda0003f05270 */
[----:B------:R-:W-:Y:S05]  /*01f0*/  @P0 EXIT ;  /* 0x000000000000094d */ /* 0x000fea0003800000 */
[----:B0-----:R-:W0:Y:S02]  /*0200*/  LDC.64 R2, c[0x0][0x380] ;  /* 0x0000e000ff027b82 */ /* 0x001e240000000a00 */
[----:B0-----:R-:W-:-:S06]  /*0210*/  IMAD.WIDE R2, R7, 0x4, R2 ;  /* 0x0000000407027825 */ /* 0x001fcc00078e0202 */
[----:B------:R-:W2:Y:S01]  /*0220*/  LDG.E R3, desc[UR4][R2.64] ;  /* 0x0000000402037981 */ /* 0x000ea2000c1e1900 */
[----:B------:R-:W2:Y:S03]  /*0230*/  LDC.64 R4, c[0x0][0x388] ;  /* 0x0000e200ff047b82 */ /* 0x000ea60000000a00 */
[----:B--2---:R-:W-:Y:S01]  /*0240*/  REDG.E.ADD.F32.FTZ.RN.STRONG.GPU desc[UR4][R4.64], R3 ;  /* 0x00000003040079a6 */ /* 0x004fe2000c12f304 */
[----:B------:R-:W-:Y:S05]  /*0250*/  EXIT ;  /* 0x000000000000794d */ /* 0x000fea0003800000 */
.L_x_4:
[----:B------:R-:W-:-:S00]  /*0260*/  BRA `(.L_x_4) ;  /* 0xfffffffc00fc7947 */ /* 0x000fc0000383ffff */
[----:B------:R-:W-:-:S00]  /*0270*/  NOP ;  /* 0x0000000000007918 */ /* 0x000fc00000000000 */
        /* <DEDUP_REMOVED lines=8> */
.L_x_5:


//--------------------- .nv.shared.reserved.0     --------------------------
	.section	.nv.shared.reserved.0,"aw",@nobits
	.weak		__nv_reservedSMEM_offset_0_alias
	.size		__nv_reservedSMEM_offset_0_alias, 0, 64
	.other		__nv_reservedSMEM_offset_0_alias,@"STO_CUDA_RESERVED_SHARED STV_DEFAULT"
__nv_reservedSMEM_offset_0_alias:
	.zero		0
	.zero		64


//--------------------- .nv.constant0._Z13reduce_sum_v1PfS_i --------------------------
	.section	.nv.constant0._Z13reduce_sum_v1PfS_i,"a",@progbits
	.sectionflags	@""
	.align	4
.nv.constant0._Z13reduce_sum_v1PfS_i:
	.zero		916


//--------------------- SYMBOLS --------------------------

	.type		.nv.reservedSmem.offset0,@object
	.size		.nv.reservedSmem.offset0,0x4
